//
// Generated by NVIDIA NVVM Compiler
//
// Compiler Build ID: CL-36424714
// Cuda compilation tools, release 13.0, V13.0.88
// Based on NVVM 20.0.0
//

.version 9.0
.target sm_100
.address_size 64

	// .globl	_Z14sq_euclid_normjjPKfPf

.visible .entry _Z14sq_euclid_normjjPKfPf(
	.param .u32 _Z14sq_euclid_normjjPKfPf_param_0,
	.param .u32 _Z14sq_euclid_normjjPKfPf_param_1,
	.param .u64 .ptr .align 1 _Z14sq_euclid_normjjPKfPf_param_2,
	.param .u64 .ptr .align 1 _Z14sq_euclid_normjjPKfPf_param_3
)
{
	.reg .pred 	%p<12>;
	.reg .b32 	%r<65>;
	.reg .b32 	%f<70>;
	.reg .b64 	%rd<65>;

	ld.param.u32 	%r25, [_Z14sq_euclid_normjjPKfPf_param_0];
	ld.param.u32 	%r24, [_Z14sq_euclid_normjjPKfPf_param_1];
	ld.param.u64 	%rd4, [_Z14sq_euclid_normjjPKfPf_param_2];
	ld.param.u64 	%rd3, [_Z14sq_euclid_normjjPKfPf_param_3];
	cvta.to.global.u64 	%rd1, %rd4;
	mov.u32 	%r26, %ctaid.x;
	mov.u32 	%r27, %ntid.x;
	mov.u32 	%r28, %tid.x;
	mad.lo.s32 	%r1, %r26, %r27, %r28;
	setp.ge.u32 	%p1, %r1, %r25;
	setp.eq.s32 	%p2, %r24, 0;
	or.pred  	%p3, %p1, %p2;
	@%p3 bra 	$L__BB0_13;
	cvta.to.global.u64 	%rd5, %rd3;
	mul.lo.s32 	%r2, %r24, %r1;
	mul.wide.u32 	%rd6, %r1, 4;
	add.s64 	%rd2, %rd5, %rd6;
	ld.global.f32 	%f66, [%rd2];
	add.s32 	%r30, %r24, -1;
	and.b32  	%r3, %r24, 15;
	setp.lt.u32 	%p4, %r30, 15;
	mov.b32 	%r61, 0;
	@%p4 bra 	$L__BB0_4;
	and.b32  	%r61, %r24, -16;
	neg.s32 	%r59, %r61;
	add.s32 	%r58, %r2, 7;
$L__BB0_3:
	.pragma "nounroll";
	add.s32 	%r31, %r58, -7;
	mul.wide.u32 	%rd7, %r31, 4;
	add.s64 	%rd8, %rd1, %rd7;
	ld.global.f32 	%f11, [%rd8];
	fma.rn.f32 	%f12, %f11, %f11, %f66;
	st.global.f32 	[%rd2], %f12;
	add.s32 	%r32, %r58, -6;
	mul.wide.u32 	%rd9, %r32, 4;
	add.s64 	%rd10, %rd1, %rd9;
	ld.global.f32 	%f13, [%rd10];
	fma.rn.f32 	%f14, %f13, %f13, %f12;
	st.global.f32 	[%rd2], %f14;
	add.s32 	%r33, %r58, -5;
	mul.wide.u32 	%rd11, %r33, 4;
	add.s64 	%rd12, %rd1, %rd11;
	ld.global.f32 	%f15, [%rd12];
	fma.rn.f32 	%f16, %f15, %f15, %f14;
	st.global.f32 	[%rd2], %f16;
	add.s32 	%r34, %r58, -4;
	mul.wide.u32 	%rd13, %r34, 4;
	add.s64 	%rd14, %rd1, %rd13;
	ld.global.f32 	%f17, [%rd14];
	fma.rn.f32 	%f18, %f17, %f17, %f16;
	st.global.f32 	[%rd2], %f18;
	add.s32 	%r35, %r58, -3;
	mul.wide.u32 	%rd15, %r35, 4;
	add.s64 	%rd16, %rd1, %rd15;
	ld.global.f32 	%f19, [%rd16];
	fma.rn.f32 	%f20, %f19, %f19, %f18;
	st.global.f32 	[%rd2], %f20;
	add.s32 	%r36, %r58, -2;
	mul.wide.u32 	%rd17, %r36, 4;
	add.s64 	%rd18, %rd1, %rd17;
	ld.global.f32 	%f21, [%rd18];
	fma.rn.f32 	%f22, %f21, %f21, %f20;
	st.global.f32 	[%rd2], %f22;
	add.s32 	%r37, %r58, -1;
	mul.wide.u32 	%rd19, %r37, 4;
	add.s64 	%rd20, %rd1, %rd19;
	ld.global.f32 	%f23, [%rd20];
	fma.rn.f32 	%f24, %f23, %f23, %f22;
	st.global.f32 	[%rd2], %f24;
	add.s32 	%r38, %r58, 8;
	mul.wide.u32 	%rd21, %r58, 4;
	add.s64 	%rd22, %rd1, %rd21;
	ld.global.f32 	%f25, [%rd22];
	fma.rn.f32 	%f26, %f25, %f25, %f24;
	st.global.f32 	[%rd2], %f26;
	add.s32 	%r39, %r58, 1;
	mul.wide.u32 	%rd23, %r39, 4;
	add.s64 	%rd24, %rd1, %rd23;
	ld.global.f32 	%f27, [%rd24];
	fma.rn.f32 	%f28, %f27, %f27, %f26;
	st.global.f32 	[%rd2], %f28;
	add.s32 	%r40, %r58, 2;
	mul.wide.u32 	%rd25, %r40, 4;
	add.s64 	%rd26, %rd1, %rd25;
	ld.global.f32 	%f29, [%rd26];
	fma.rn.f32 	%f30, %f29, %f29, %f28;
	st.global.f32 	[%rd2], %f30;
	add.s32 	%r41, %r58, 3;
	mul.wide.u32 	%rd27, %r41, 4;
	add.s64 	%rd28, %rd1, %rd27;
	ld.global.f32 	%f31, [%rd28];
	fma.rn.f32 	%f32, %f31, %f31, %f30;
	st.global.f32 	[%rd2], %f32;
	add.s32 	%r42, %r58, 4;
	mul.wide.u32 	%rd29, %r42, 4;
	add.s64 	%rd30, %rd1, %rd29;
	ld.global.f32 	%f33, [%rd30];
	fma.rn.f32 	%f34, %f33, %f33, %f32;
	st.global.f32 	[%rd2], %f34;
	add.s32 	%r43, %r58, 5;
	mul.wide.u32 	%rd31, %r43, 4;
	add.s64 	%rd32, %rd1, %rd31;
	ld.global.f32 	%f35, [%rd32];
	fma.rn.f32 	%f36, %f35, %f35, %f34;
	st.global.f32 	[%rd2], %f36;
	add.s32 	%r44, %r58, 6;
	mul.wide.u32 	%rd33, %r44, 4;
	add.s64 	%rd34, %rd1, %rd33;
	ld.global.f32 	%f37, [%rd34];
	fma.rn.f32 	%f38, %f37, %f37, %f36;
	st.global.f32 	[%rd2], %f38;
	add.s32 	%r45, %r58, 7;
	mul.wide.u32 	%rd35, %r45, 4;
	add.s64 	%rd36, %rd1, %rd35;
	ld.global.f32 	%f39, [%rd36];
	fma.rn.f32 	%f40, %f39, %f39, %f38;
	st.global.f32 	[%rd2], %f40;
	mul.wide.u32 	%rd37, %r38, 4;
	add.s64 	%rd38, %rd1, %rd37;
	ld.global.f32 	%f41, [%rd38];
	fma.rn.f32 	%f66, %f41, %f41, %f40;
	st.global.f32 	[%rd2], %f66;
	add.s32 	%r59, %r59, 16;
	add.s32 	%r58, %r58, 16;
	setp.ne.s32 	%p5, %r59, 0;
	@%p5 bra 	$L__BB0_3;
$L__BB0_4:
	setp.eq.s32 	%p6, %r3, 0;
	@%p6 bra 	$L__BB0_13;
	and.b32  	%r12, %r24, 7;
	setp.lt.u32 	%p7, %r3, 8;
	@%p7 bra 	$L__BB0_7;
	add.s32 	%r46, %r61, %r2;
	mul.wide.u32 	%rd39, %r46, 4;
	add.s64 	%rd40, %rd1, %rd39;
	ld.global.f32 	%f42, [%rd40];
	fma.rn.f32 	%f43, %f42, %f42, %f66;
	st.global.f32 	[%rd2], %f43;
	add.s32 	%r47, %r46, 1;
	mul.wide.u32 	%rd41, %r47, 4;
	add.s64 	%rd42, %rd1, %rd41;
	ld.global.f32 	%f44, [%rd42];
	fma.rn.f32 	%f45, %f44, %f44, %f43;
	st.global.f32 	[%rd2], %f45;
	add.s32 	%r48, %r46, 2;
	mul.wide.u32 	%rd43, %r48, 4;
	add.s64 	%rd44, %rd1, %rd43;
	ld.global.f32 	%f46, [%rd44];
	fma.rn.f32 	%f47, %f46, %f46, %f45;
	st.global.f32 	[%rd2], %f47;
	add.s32 	%r49, %r46, 3;
	mul.wide.u32 	%rd45, %r49, 4;
	add.s64 	%rd46, %rd1, %rd45;
	ld.global.f32 	%f48, [%rd46];
	fma.rn.f32 	%f49, %f48, %f48, %f47;
	st.global.f32 	[%rd2], %f49;
	add.s32 	%r50, %r46, 4;
	mul.wide.u32 	%rd47, %r50, 4;
	add.s64 	%rd48, %rd1, %rd47;
	ld.global.f32 	%f50, [%rd48];
	fma.rn.f32 	%f51, %f50, %f50, %f49;
	st.global.f32 	[%rd2], %f51;
	add.s32 	%r51, %r46, 5;
	mul.wide.u32 	%rd49, %r51, 4;
	add.s64 	%rd50, %rd1, %rd49;
	ld.global.f32 	%f52, [%rd50];
	fma.rn.f32 	%f53, %f52, %f52, %f51;
	st.global.f32 	[%rd2], %f53;
	add.s32 	%r52, %r46, 6;
	mul.wide.u32 	%rd51, %r52, 4;
	add.s64 	%rd52, %rd1, %rd51;
	ld.global.f32 	%f54, [%rd52];
	fma.rn.f32 	%f55, %f54, %f54, %f53;
	st.global.f32 	[%rd2], %f55;
	add.s32 	%r53, %r46, 7;
	mul.wide.u32 	%rd53, %r53, 4;
	add.s64 	%rd54, %rd1, %rd53;
	ld.global.f32 	%f56, [%rd54];
	fma.rn.f32 	%f66, %f56, %f56, %f55;
	st.global.f32 	[%rd2], %f66;
	add.s32 	%r61, %r61, 8;
$L__BB0_7:
	setp.eq.s32 	%p8, %r12, 0;
	@%p8 bra 	$L__BB0_13;
	and.b32  	%r15, %r24, 3;
	setp.lt.u32 	%p9, %r12, 4;
	@%p9 bra 	$L__BB0_10;
	add.s32 	%r54, %r61, %r2;
	mul.wide.u32 	%rd55, %r54, 4;
	add.s64 	%rd56, %rd1, %rd55;
	ld.global.f32 	%f57, [%rd56];
	fma.rn.f32 	%f58, %f57, %f57, %f66;
	st.global.f32 	[%rd2], %f58;
	add.s32 	%r55, %r54, 1;
	mul.wide.u32 	%rd57, %r55, 4;
	add.s64 	%rd58, %rd1, %rd57;
	ld.global.f32 	%f59, [%rd58];
	fma.rn.f32 	%f60, %f59, %f59, %f58;
	st.global.f32 	[%rd2], %f60;
	add.s32 	%r56, %r54, 2;
	mul.wide.u32 	%rd59, %r56, 4;
	add.s64 	%rd60, %rd1, %rd59;
	ld.global.f32 	%f61, [%rd60];
	fma.rn.f32 	%f62, %f61, %f61, %f60;
	st.global.f32 	[%rd2], %f62;
	add.s32 	%r57, %r54, 3;
	mul.wide.u32 	%rd61, %r57, 4;
	add.s64 	%rd62, %rd1, %rd61;
	ld.global.f32 	%f63, [%rd62];
	fma.rn.f32 	%f66, %f63, %f63, %f62;
	st.global.f32 	[%rd2], %f66;
	add.s32 	%r61, %r61, 4;
$L__BB0_10:
	setp.eq.s32 	%p10, %r15, 0;
	@%p10 bra 	$L__BB0_13;
	add.s32 	%r64, %r61, %r2;
	neg.s32 	%r63, %r15;
$L__BB0_12:
	.pragma "nounroll";
	mul.wide.u32 	%rd63, %r64, 4;
	add.s64 	%rd64, %rd1, %rd63;
	ld.global.f32 	%f64, [%rd64];
	fma.rn.f32 	%f66, %f64, %f64, %f66;
	st.global.f32 	[%rd2], %f66;
	add.s32 	%r64, %r64, 1;
	add.s32 	%r63, %r63, 1;
	setp.ne.s32 	%p11, %r63, 0;
	@%p11 bra 	$L__BB0_12;
$L__BB0_13:
	ret;

}
	// .globl	_Z11euclid_distjjPKfS0_S0_Pf
.visible .entry _Z11euclid_distjjPKfS0_S0_Pf(
	.param .u32 _Z11euclid_distjjPKfS0_S0_Pf_param_0,
	.param .u32 _Z11euclid_distjjPKfS0_S0_Pf_param_1,
	.param .u64 .ptr .align 1 _Z11euclid_distjjPKfS0_S0_Pf_param_2,
	.param .u64 .ptr .align 1 _Z11euclid_distjjPKfS0_S0_Pf_param_3,
	.param .u64 .ptr .align 1 _Z11euclid_distjjPKfS0_S0_Pf_param_4,
	.param .u64 .ptr .align 1 _Z11euclid_distjjPKfS0_S0_Pf_param_5
)
{
	.reg .pred 	%p<12>;
	.reg .b32 	%r<41>;
	.reg .b32 	%f<76>;
	.reg .b64 	%rd<64>;

	ld.param.u32 	%r14, [_Z11euclid_distjjPKfS0_S0_Pf_param_0];
	ld.param.u32 	%r13, [_Z11euclid_distjjPKfS0_S0_Pf_param_1];
	ld.param.u64 	%rd5, [_Z11euclid_distjjPKfS0_S0_Pf_param_2];
	ld.param.u64 	%rd6, [_Z11euclid_distjjPKfS0_S0_Pf_param_3];
	ld.param.u64 	%rd7, [_Z11euclid_distjjPKfS0_S0_Pf_param_4];
	ld.param.u64 	%rd8, [_Z11euclid_distjjPKfS0_S0_Pf_param_5];
	cvta.to.global.u64 	%rd1, %rd8;
	cvta.to.global.u64 	%rd2, %rd7;
	cvta.to.global.u64 	%rd3, %rd6;
	mov.u32 	%r15, %ctaid.x;
	mov.u32 	%r16, %ntid.x;
	mov.u32 	%r17, %tid.x;
	mad.lo.s32 	%r1, %r15, %r16, %r17;
	setp.ge.u32 	%p1, %r1, %r14;
	setp.eq.s32 	%p2, %r13, 0;
	or.pred  	%p3, %p1, %p2;
	@%p3 bra 	$L__BB1_12;
	cvta.to.global.u64 	%rd9, %rd5;
	mul.wide.u32 	%rd10, %r1, 4;
	add.s64 	%rd4, %rd9, %rd10;
	mul.lo.s32 	%r2, %r13, %r1;
	add.s32 	%r19, %r13, -1;
	and.b32  	%r3, %r13, 7;
	setp.lt.u32 	%p4, %r19, 7;
	mov.b32 	%r39, 0;
	@%p4 bra 	$L__BB1_4;
	and.b32  	%r39, %r13, -8;
	mov.b32 	%r37, 0;
$L__BB1_3:
	.pragma "nounroll";
	ld.global.f32 	%f1, [%rd4];
	mul.wide.u32 	%rd11, %r37, 4;
	add.s64 	%rd12, %rd3, %rd11;
	ld.global.f32 	%f2, [%rd12];
	add.f32 	%f3, %f1, %f2;
	add.s32 	%r21, %r37, %r2;
	mul.wide.u32 	%rd13, %r21, 4;
	add.s64 	%rd14, %rd2, %rd13;
	ld.global.f32 	%f4, [%rd14];
	sub.f32 	%f5, %f3, %f4;
	add.s64 	%rd15, %rd1, %rd13;
	st.global.f32 	[%rd15], %f5;
	ld.global.f32 	%f6, [%rd4];
	ld.global.f32 	%f7, [%rd12+4];
	add.f32 	%f8, %f6, %f7;
	add.s32 	%r22, %r21, 1;
	mul.wide.u32 	%rd16, %r22, 4;
	add.s64 	%rd17, %rd2, %rd16;
	ld.global.f32 	%f9, [%rd17];
	sub.f32 	%f10, %f8, %f9;
	add.s64 	%rd18, %rd1, %rd16;
	st.global.f32 	[%rd18], %f10;
	ld.global.f32 	%f11, [%rd4];
	ld.global.f32 	%f12, [%rd12+8];
	add.f32 	%f13, %f11, %f12;
	add.s32 	%r23, %r21, 2;
	mul.wide.u32 	%rd19, %r23, 4;
	add.s64 	%rd20, %rd2, %rd19;
	ld.global.f32 	%f14, [%rd20];
	sub.f32 	%f15, %f13, %f14;
	add.s64 	%rd21, %rd1, %rd19;
	st.global.f32 	[%rd21], %f15;
	ld.global.f32 	%f16, [%rd4];
	ld.global.f32 	%f17, [%rd12+12];
	add.f32 	%f18, %f16, %f17;
	add.s32 	%r24, %r21, 3;
	mul.wide.u32 	%rd22, %r24, 4;
	add.s64 	%rd23, %rd2, %rd22;
	ld.global.f32 	%f19, [%rd23];
	sub.f32 	%f20, %f18, %f19;
	add.s64 	%rd24, %rd1, %rd22;
	st.global.f32 	[%rd24], %f20;
	ld.global.f32 	%f21, [%rd4];
	ld.global.f32 	%f22, [%rd12+16];
	add.f32 	%f23, %f21, %f22;
	add.s32 	%r25, %r21, 4;
	mul.wide.u32 	%rd25, %r25, 4;
	add.s64 	%rd26, %rd2, %rd25;
	ld.global.f32 	%f24, [%rd26];
	sub.f32 	%f25, %f23, %f24;
	add.s64 	%rd27, %rd1, %rd25;
	st.global.f32 	[%rd27], %f25;
	ld.global.f32 	%f26, [%rd4];
	ld.global.f32 	%f27, [%rd12+20];
	add.f32 	%f28, %f26, %f27;
	add.s32 	%r26, %r21, 5;
	mul.wide.u32 	%rd28, %r26, 4;
	add.s64 	%rd29, %rd2, %rd28;
	ld.global.f32 	%f29, [%rd29];
	sub.f32 	%f30, %f28, %f29;
	add.s64 	%rd30, %rd1, %rd28;
	st.global.f32 	[%rd30], %f30;
	ld.global.f32 	%f31, [%rd4];
	ld.global.f32 	%f32, [%rd12+24];
	add.f32 	%f33, %f31, %f32;
	add.s32 	%r27, %r21, 6;
	mul.wide.u32 	%rd31, %r27, 4;
	add.s64 	%rd32, %rd2, %rd31;
	ld.global.f32 	%f34, [%rd32];
	sub.f32 	%f35, %f33, %f34;
	add.s64 	%rd33, %rd1, %rd31;
	st.global.f32 	[%rd33], %f35;
	ld.global.f32 	%f36, [%rd4];
	ld.global.f32 	%f37, [%rd12+28];
	add.f32 	%f38, %f36, %f37;
	add.s32 	%r28, %r21, 7;
	mul.wide.u32 	%rd34, %r28, 4;
	add.s64 	%rd35, %rd2, %rd34;
	ld.global.f32 	%f39, [%rd35];
	sub.f32 	%f40, %f38, %f39;
	add.s64 	%rd36, %rd1, %rd34;
	st.global.f32 	[%rd36], %f40;
	add.s32 	%r37, %r37, 8;
	setp.ne.s32 	%p5, %r37, %r39;
	@%p5 bra 	$L__BB1_3;
$L__BB1_4:
	setp.eq.s32 	%p6, %r3, 0;
	@%p6 bra 	$L__BB1_12;
	and.b32  	%r8, %r13, 3;
	setp.lt.u32 	%p7, %r3, 4;
	@%p7 bra 	$L__BB1_7;
	ld.global.f32 	%f41, [%rd4];
	mul.wide.u32 	%rd37, %r39, 4;
	add.s64 	%rd38, %rd3, %rd37;
	ld.global.f32 	%f42, [%rd38];
	add.f32 	%f43, %f41, %f42;
	add.s32 	%r29, %r39, %r2;
	mul.wide.u32 	%rd39, %r29, 4;
	add.s64 	%rd40, %rd2, %rd39;
	ld.global.f32 	%f44, [%rd40];
	sub.f32 	%f45, %f43, %f44;
	add.s64 	%rd41, %rd1, %rd39;
	st.global.f32 	[%rd41], %f45;
	ld.global.f32 	%f46, [%rd4];
	ld.global.f32 	%f47, [%rd38+4];
	add.f32 	%f48, %f46, %f47;
	add.s32 	%r30, %r29, 1;
	mul.wide.u32 	%rd42, %r30, 4;
	add.s64 	%rd43, %rd2, %rd42;
	ld.global.f32 	%f49, [%rd43];
	sub.f32 	%f50, %f48, %f49;
	add.s64 	%rd44, %rd1, %rd42;
	st.global.f32 	[%rd44], %f50;
	ld.global.f32 	%f51, [%rd4];
	ld.global.f32 	%f52, [%rd38+8];
	add.f32 	%f53, %f51, %f52;
	add.s32 	%r31, %r29, 2;
	mul.wide.u32 	%rd45, %r31, 4;
	add.s64 	%rd46, %rd2, %rd45;
	ld.global.f32 	%f54, [%rd46];
	sub.f32 	%f55, %f53, %f54;
	add.s64 	%rd47, %rd1, %rd45;
	st.global.f32 	[%rd47], %f55;
	ld.global.f32 	%f56, [%rd4];
	ld.global.f32 	%f57, [%rd38+12];
	add.f32 	%f58, %f56, %f57;
	add.s32 	%r32, %r29, 3;
	mul.wide.u32 	%rd48, %r32, 4;
	add.s64 	%rd49, %rd2, %rd48;
	ld.global.f32 	%f59, [%rd49];
	sub.f32 	%f60, %f58, %f59;
	add.s64 	%rd50, %rd1, %rd48;
	st.global.f32 	[%rd50], %f60;
	add.s32 	%r39, %r39, 4;
$L__BB1_7:
	setp.eq.s32 	%p8, %r8, 0;
	@%p8 bra 	$L__BB1_12;
	setp.eq.s32 	%p9, %r8, 1;
	@%p9 bra 	$L__BB1_10;
	ld.global.f32 	%f61, [%rd4];
	mul.wide.u32 	%rd51, %r39, 4;
	add.s64 	%rd52, %rd3, %rd51;
	ld.global.f32 	%f62, [%rd52];
	add.f32 	%f63, %f61, %f62;
	add.s32 	%r33, %r39, %r2;
	mul.wide.u32 	%rd53, %r33, 4;
	add.s64 	%rd54, %rd2, %rd53;
	ld.global.f32 	%f64, [%rd54];
	sub.f32 	%f65, %f63, %f64;
	add.s64 	%rd55, %rd1, %rd53;
	st.global.f32 	[%rd55], %f65;
	ld.global.f32 	%f66, [%rd4];
	ld.global.f32 	%f67, [%rd52+4];
	add.f32 	%f68, %f66, %f67;
	add.s32 	%r34, %r33, 1;
	mul.wide.u32 	%rd56, %r34, 4;
	add.s64 	%rd57, %rd2, %rd56;
	ld.global.f32 	%f69, [%rd57];
	sub.f32 	%f70, %f68, %f69;
	add.s64 	%rd58, %rd1, %rd56;
	st.global.f32 	[%rd58], %f70;
	add.s32 	%r39, %r39, 2;
$L__BB1_10:
	and.b32  	%r35, %r13, 1;
	setp.eq.b32 	%p10, %r35, 1;
	not.pred 	%p11, %p10;
	@%p11 bra 	$L__BB1_12;
	ld.global.f32 	%f71, [%rd4];
	mul.wide.u32 	%rd59, %r39, 4;
	add.s64 	%rd60, %rd3, %rd59;
	ld.global.f32 	%f72, [%rd60];
	add.f32 	%f73, %f71, %f72;
	add.s32 	%r36, %r39, %r2;
	mul.wide.u32 	%rd61, %r36, 4;
	add.s64 	%rd62, %rd2, %rd61;
	ld.global.f32 	%f74, [%rd62];
	sub.f32 	%f75, %f73, %f74;
	add.s64 	%rd63, %rd1, %rd61;
	st.global.f32 	[%rd63], %f75;
$L__BB1_12:
	ret;

}


// ===== COMPILED SASS (sm_100) =====

	.target	sm_100

	.elftype	@"ET_EXEC"


//--------------------- .note.nv.tkinfo           --------------------------
	.section	.note.nv.tkinfo,"",@"SHT_NOTE"
	.sectionflags	@"SHF_NOTE_NV_TKINFO"
	.tkinfo
        /*0018*/ 	.word	0x00000002
        /*0030*/ 	.string	""
        /*0030*/ 	.string	"ptxas"
        /*0030*/ 	.string	"Cuda compilation tools, release 13.0, V13.0.88"
        /*0030*/ 	.string	"Build cuda_13.0.r13.0/compiler.36424714_0"
        /*0030*/ 	.string	"-arch sm_100 -m 64 "



//--------------------- .note.nv.cuinfo           --------------------------
	.section	.note.nv.cuinfo,"",@"SHT_NOTE"
	.sectionflags	@"SHF_NOTE_NV_CUINFO"
        /*0018*/ 	.short	0x0002
        /*001a*/ 	.short	0x0064
        /*001c*/ 	.short	0x0082
	.zero		2


//--------------------- .nv.info                  --------------------------
	.section	.nv.info,"",@"SHT_CUDA_INFO"
	.align	4


	//----- nvinfo : EIATTR_REGCOUNT
	.align		4
        /*0000*/ 	.byte	0x04, 0x2f
        /*0002*/ 	.short	(.L_1 - .L_0)
	.align		4
.L_0:
        /*0004*/ 	.word	index@(_Z14sq_euclid_normjjPKfPf)
        /*0008*/ 	.word	0x0000001c


	//----- nvinfo : EIATTR_FRAME_SIZE
	.align		4
.L_1:
        /*000c*/ 	.byte	0x04, 0x11
        /*000e*/ 	.short	(.L_3 - .L_2)
	.align		4
.L_2:
        /*0010*/ 	.word	index@(_Z14sq_euclid_normjjPKfPf)
        /*0014*/ 	.word	0x00000000


	//----- nvinfo : EIATTR_REGCOUNT
	.align		4
.L_3:
        /*0018*/ 	.byte	0x04, 0x2f
        /*001a*/ 	.short	(.L_5 - .L_4)
	.align		4
.L_4:
        /*001c*/ 	.word	index@(_Z11euclid_distjjPKfS0_S0_Pf)
        /*0020*/ 	.word	0x00000020


	//----- nvinfo : EIATTR_FRAME_SIZE
	.align		4
.L_5:
        /*0024*/ 	.byte	0x04, 0x11
        /*0026*/ 	.short	(.L_7 - .L_6)
	.align		4
.L_6:
        /*0028*/ 	.word	index@(_Z11euclid_distjjPKfS0_S0_Pf)
        /*002c*/ 	.word	0x00000000


	//----- nvinfo : EIATTR_MIN_STACK_SIZE
	.align		4
.L_7:
        /*0030*/ 	.byte	0x04, 0x12
        /*0032*/ 	.short	(.L_9 - .L_8)
	.align		4
.L_8:
        /*0034*/ 	.word	index@(_Z11euclid_distjjPKfS0_S0_Pf)
        /*0038*/ 	.word	0x00000000


	//----- nvinfo : EIATTR_MIN_STACK_SIZE
	.align		4
.L_9:
        /*003c*/ 	.byte	0x04, 0x12
        /*003e*/ 	.short	(.L_11 - .L_10)
	.align		4
.L_10:
        /*0040*/ 	.word	index@(_Z14sq_euclid_normjjPKfPf)
        /*0044*/ 	.word	0x00000000
.L_11:


//--------------------- .nv.compat                --------------------------
	.section	.nv.compat,"",@"SHT_CUDA_COMPAT_INFO"
	.align	4
        /*0000*/ 	.byte	0x02, 0x09, 0x00, 0x00, 0x02, 0x02, 0x01, 0x00, 0x02, 0x05, 0x05, 0x00, 0x03, 0x07, 0x01, 0x01
        /*0010*/ 	.byte	0x02, 0x03, 0x00, 0x00, 0x02, 0x06, 0x01, 0x00, 0x04, 0x0b, 0x08, 0x00, 0x09, 0x00, 0x00, 0x00
        /*0020*/ 	.byte	0x00, 0x00, 0x00, 0x00


//--------------------- .nv.info._Z11euclid_distjjPKfS0_S0_Pf --------------------------
	.section	.nv.info._Z11euclid_distjjPKfS0_S0_Pf,"",@"SHT_CUDA_INFO"
	.sectionflags	@""
	.align	4


	//----- nvinfo : EIATTR_CUDA_API_VERSION
	.align		4
        /*0000*/ 	.byte	0x04, 0x37
        /*0002*/ 	.short	(.L_13 - .L_12)
.L_12:
        /*0004*/ 	.word	0x00000082


	//----- nvinfo : EIATTR_KPARAM_INFO
	.align		4
.L_13:
        /*0008*/ 	.byte	0x04, 0x17
        /*000a*/ 	.short	(.L_15 - .L_14)
.L_14:
        /*000c*/ 	.word	0x00000000
        /*0010*/ 	.short	0x0005
        /*0012*/ 	.short	0x0020
        /*0014*/ 	.byte	0x00, 0xf5, 0x21, 0x00


	//----- nvinfo : EIATTR_KPARAM_INFO
	.align		4
.L_15:
        /*0018*/ 	.byte	0x04, 0x17
        /*001a*/ 	.short	(.L_17 - .L_16)
.L_16:
        /*001c*/ 	.word	0x00000000
        /*0020*/ 	.short	0x0004
        /*0022*/ 	.short	0x0018
        /*0024*/ 	.byte	0x00, 0xf5, 0x21, 0x00


	//----- nvinfo : EIATTR_KPARAM_INFO
	.align		4
.L_17:
        /*0028*/ 	.byte	0x04, 0x17
        /*002a*/ 	.short	(.L_19 - .L_18)
.L_18:
        /*002c*/ 	.word	0x00000000
        /*0030*/ 	.short	0x0003
        /*0032*/ 	.short	0x0010
        /*0034*/ 	.byte	0x00, 0xf5, 0x21, 0x00


	//----- nvinfo : EIATTR_KPARAM_INFO
	.align		4
.L_19:
        /*0038*/ 	.byte	0x04, 0x17
        /*003a*/ 	.short	(.L_21 - .L_20)
.L_20:
        /*003c*/ 	.word	0x00000000
        /*0040*/ 	.short	0x0002
        /*0042*/ 	.short	0x0008
        /*0044*/ 	.byte	0x00, 0xf5, 0x21, 0x00


	//----- nvinfo : EIATTR_KPARAM_INFO
	.align		4
.L_21:
        /*0048*/ 	.byte	0x04, 0x17
        /*004a*/ 	.short	(.L_23 - .L_22)
.L_22:
        /*004c*/ 	.word	0x00000000
        /*0050*/ 	.short	0x0001
        /*0052*/ 	.short	0x0004
        /*0054*/ 	.byte	0x00, 0xf0, 0x11, 0x00


	//----- nvinfo : EIATTR_KPARAM_INFO
	.align		4
.L_23:
        /*0058*/ 	.byte	0x04, 0x17
        /*005a*/ 	.short	(.L_25 - .L_24)
.L_24:
        /*005c*/ 	.word	0x00000000
        /*0060*/ 	.short	0x0000
        /*0062*/ 	.short	0x0000
        /*0064*/ 	.byte	0x00, 0xf0, 0x11, 0x00


	//----- nvinfo : EIATTR_SPARSE_MMA_MASK
	.align		4
.L_25:
        /*0068*/ 	.byte	0x03, 0x50
        /*006a*/ 	.short	0x0000


	//----- nvinfo : EIATTR_MAXREG_COUNT
	.align		4
        /*006c*/ 	.byte	0x03, 0x1b
        /*006e*/ 	.short	0x00ff


	//----- nvinfo : EIATTR_MERCURY_ISA_VERSION
	.align		4
        /*0070*/ 	.byte	0x03, 0x5f
        /*0072*/ 	.short	0x0101


	//----- nvinfo : EIATTR_VRC_CTA_INIT_COUNT
	.align		4
        /*0074*/ 	.byte	0x02, 0x4a
	.zero		1
	.zero		1


	//----- nvinfo : EIATTR_EXIT_INSTR_OFFSETS
	.align		4
        /*0078*/ 	.byte	0x04, 0x1c
        /*007a*/ 	.short	(.L_27 - .L_26)


	//   ....[0]....
.L_26:
        /*007c*/ 	.word	0x00000080


	//   ....[1]....
        /*0080*/ 	.word	0x00000630


	//   ....[2]....
        /*0084*/ 	.word	0x00000910


	//   ....[3]....
        /*0088*/ 	.word	0x00000ad0


	//   ....[4]....
        /*008c*/ 	.word	0x00000bb0


	//----- nvinfo : EIATTR_CBANK_PARAM_SIZE
	.align		4
.L_27:
        /*0090*/ 	.byte	0x03, 0x19
        /*0092*/ 	.short	0x0028


	//----- nvinfo : EIATTR_PARAM_CBANK
	.align		4
        /*0094*/ 	.byte	0x04, 0x0a
        /*0096*/ 	.short	(.L_29 - .L_28)
	.align		4
.L_28:
        /*0098*/ 	.word	index@(.nv.constant0._Z11euclid_distjjPKfS0_S0_Pf)
        /*009c*/ 	.short	0x0380
        /*009e*/ 	.short	0x0028


	//----- nvinfo : EIATTR_SW_WAR
	.align		4
.L_29:
        /*00a0*/ 	.byte	0x04, 0x36
        /*00a2*/ 	.short	(.L_31 - .L_30)
.L_30:
        /*00a4*/ 	.word	0x00000008
.L_31:


//--------------------- .nv.info._Z14sq_euclid_normjjPKfPf --------------------------
	.section	.nv.info._Z14sq_euclid_normjjPKfPf,"",@"SHT_CUDA_INFO"
	.sectionflags	@""
	.align	4


	//----- nvinfo : EIATTR_CUDA_API_VERSION
	.align		4
        /*0000*/ 	.byte	0x04, 0x37
        /*0002*/ 	.short	(.L_33 - .L_32)
.L_32:
        /*0004*/ 	.word	0x00000082


	//----- nvinfo : EIATTR_KPARAM_INFO
	.align		4
.L_33:
        /*0008*/ 	.byte	0x04, 0x17
        /*000a*/ 	.short	(.L_35 - .L_34)
.L_34:
        /*000c*/ 	.word	0x00000000
        /*0010*/ 	.short	0x0003
        /*0012*/ 	.short	0x0010
        /*0014*/ 	.byte	0x00, 0xf5, 0x21, 0x00


	//----- nvinfo : EIATTR_KPARAM_INFO
	.align		4
.L_35:
        /*0018*/ 	.byte	0x04, 0x17
        /*001a*/ 	.short	(.L_37 - .L_36)
.L_36:
        /*001c*/ 	.word	0x00000000
        /*0020*/ 	.short	0x0002
        /*0022*/ 	.short	0x0008
        /*0024*/ 	.byte	0x00, 0xf5, 0x21, 0x00


	//----- nvinfo : EIATTR_KPARAM_INFO
	.align		4
.L_37:
        /*0028*/ 	.byte	0x04, 0x17
        /*002a*/ 	.short	(.L_39 - .L_38)
.L_38:
        /*002c*/ 	.word	0x00000000
        /*0030*/ 	.short	0x0001
        /*0032*/ 	.short	0x0004
        /*0034*/ 	.byte	0x00, 0xf0, 0x11, 0x00


	//----- nvinfo : EIATTR_KPARAM_INFO
	.align		4
.L_39:
        /*0038*/ 	.byte	0x04, 0x17
        /*003a*/ 	.short	(.L_41 - .L_40)
.L_40:
        /*003c*/ 	.word	0x00000000
        /*0040*/ 	.short	0x0000
        /*0042*/ 	.short	0x0000
        /*0044*/ 	.byte	0x00, 0xf0, 0x11, 0x00


	//----- nvinfo : EIATTR_SPARSE_MMA_MASK
	.align		4
.L_41:
        /*0048*/ 	.byte	0x03, 0x50
        /*004a*/ 	.short	0x0000


	//----- nvinfo : EIATTR_MAXREG_COUNT
	.align		4
        /*004c*/ 	.byte	0x03, 0x1b
        /*004e*/ 	.short	0x00ff


	//----- nvinfo : EIATTR_MERCURY_ISA_VERSION
	.align		4
        /*0050*/ 	.byte	0x03, 0x5f
        /*0052*/ 	.short	0x0101


	//----- nvinfo : EIATTR_VRC_CTA_INIT_COUNT
	.align		4
        /*0054*/ 	.byte	0x02, 0x4a
	.zero		1
	.zero		1


	//----- nvinfo : EIATTR_EXIT_INSTR_OFFSETS
	.align		4
        /*0058*/ 	.byte	0x04, 0x1c
        /*005a*/ 	.short	(.L_43 - .L_42)


	//   ....[0]....
.L_42:
        /*005c*/ 	.word	0x00000080


	//   ....[1]....
        /*0060*/ 	.word	0x000006a0


	//   ....[2]....
        /*0064*/ 	.word	0x00000990


	//   ....[3]....
        /*0068*/ 	.word	0x00000b40


	//   ....[4]....
        /*006c*/ 	.word	0x00000c00


	//----- nvinfo : EIATTR_CBANK_PARAM_SIZE
	.align		4
.L_43:
        /*0070*/ 	.byte	0x03, 0x19
        /*0072*/ 	.short	0x0018


	//----- nvinfo : EIATTR_PARAM_CBANK
	.align		4
        /*0074*/ 	.byte	0x04, 0x0a
        /*0076*/ 	.short	(.L_45 - .L_44)
	.align		4
.L_44:
        /*0078*/ 	.word	index@(.nv.constant0._Z14sq_euclid_normjjPKfPf)
        /*007c*/ 	.short	0x0380
        /*007e*/ 	.short	0x0018


	//----- nvinfo : EIATTR_SW_WAR
	.align		4
.L_45:
        /*0080*/ 	.byte	0x04, 0x36
        /*0082*/ 	.short	(.L_47 - .L_46)
.L_46:
        /*0084*/ 	.word	0x00000008
.L_47:


//--------------------- .nv.callgraph             --------------------------
	.section	.nv.callgraph,"",@"SHT_CUDA_CALLGRAPH"
	.align	4
	.sectionentsize	8
	.align		4
        /*0000*/ 	.word	0x00000000
	.align		4
        /*0004*/ 	.word	0xffffffff
	.align		4
        /*0008*/ 	.word	0x00000000
	.align		4
        /*000c*/ 	.word	0xfffffffe
	.align		4
        /*0010*/ 	.word	0x00000000
	.align		4
        /*0014*/ 	.word	0xfffffffd
	.align		4
        /*0018*/ 	.word	0x00000000
	.align		4
        /*001c*/ 	.word	0xfffffffc


//--------------------- .text._Z11euclid_distjjPKfS0_S0_Pf --------------------------
	.section	.text._Z11euclid_distjjPKfS0_S0_Pf,"ax",@progbits
	.align	128
        .global         _Z11euclid_distjjPKfS0_S0_Pf
        .type           _Z11euclid_distjjPKfS0_S0_Pf,@function
        .size           _Z11euclid_distjjPKfS0_S0_Pf,(.L_x_11 - _Z11euclid_distjjPKfS0_S0_Pf)
        .other          _Z11euclid_distjjPKfS0_S0_Pf,@"STO_CUDA_ENTRY STV_DEFAULT"
_Z11euclid_distjjPKfS0_S0_Pf:
.text._Z11euclid_distjjPKfS0_S0_Pf:
[----:B------:R-:W-:Y:S01]  /*0000*/  LDC R1, c[0x0][0x37c] ;  /* 0x0000df00ff017b82 */ /* 0x000fe20000000800 */
[----:B------:R-:W0:Y:S07]  /*0010*/  S2R R5, SR_TID.X ;  /* 0x0000000000057919 */ /* 0x000e2e0000002100 */
[----:B------:R-:W0:Y:S08]  /*0020*/  S2UR UR4, SR_CTAID.X ;  /* 0x00000000000479c3 */ /* 0x000e300000002500 */
[----:B------:R-:W0:Y:S08]  /*0030*/  LDC R0, c[0x0][0x360] ;  /* 0x0000d800ff007b82 */ /* 0x000e300000000800 */
[----:B------:R-:W1:Y:S01]  /*0040*/  LDC.64 R2, c[0x0][0x380] ;  /* 0x0000e000ff027b82 */ /* 0x000e620000000a00 */
[----:B0-----:R-:W-:Y:S01]  /*0050*/  IMAD R0, R0, UR4, R5 ;  /* 0x0000000400007c24 */ /* 0x001fe2000f8e0205 */
[----:B-1----:R-:W-:-:S04]  /*0060*/  ISETP.NE.AND P0, PT, R3, RZ, PT ;  /* 0x000000ff0300720c */ /* 0x002fc80003f05270 */
[----:B------:R-:W-:-:S13]  /*0070*/  ISETP.GE.U32.OR P0, PT, R0, R2, !P0 ;  /* 0x000000020000720c */ /* 0x000fda0004706470 */
[----:B------:R-:W-:Y:S05]  /*0080*/  @P0 EXIT ;  /* 0x000000000000094d */ /* 0x000fea0003800000 */
[----:B------:R-:W0:Y:S01]  /*0090*/  LDC.64 R4, c[0x0][0x388] ;  /* 0x0000e200ff047b82 */ /* 0x000e220000000a00 */
[C---:B------:R-:W-:Y:S01]  /*00a0*/  IADD3 R2, PT, PT, R3.reuse, -0x1, RZ ;  /* 0xffffffff03027810 */ /* 0x040fe20007ffe0ff */
[----:B------:R-:W1:Y:S01]  /*00b0*/  LDCU.64 UR4, c[0x0][0x358] ;  /* 0x00006b00ff0477ac */ /* 0x000e620008000a00 */
[----:B------:R-:W-:Y:S02]  /*00c0*/  LOP3.LUT R12, R3, 0x7, RZ, 0xc0, !PT ;  /* 0x00000007030c7812 */ /* 0x000fe400078ec0ff */
[----:B------:R-:W-:Y:S01]  /*00d0*/  ISETP.GE.U32.AND P1, PT, R2, 0x7, PT ;  /* 0x000000070200780c */ /* 0x000fe20003f26070 */
[----:B------:R-:W-:Y:S01]  /*00e0*/  HFMA2 R2, -RZ, RZ, 0, 0 ;  /* 0x00000000ff027431 */ /* 0x000fe200000001ff */
[----:B------:R-:W-:Y:S01]  /*00f0*/  ISETP.NE.AND P0, PT, R12, RZ, PT ;  /* 0x000000ff0c00720c */ /* 0x000fe20003f05270 */
[----:B0-----:R-:W-:-:S10]  /*0100*/  IMAD.WIDE.U32 R4, R0, 0x4, R4 ;  /* 0x0000000400047825 */ /* 0x001fd400078e0004 */
[----:B-1----:R-:W-:Y:S05]  /*0110*/  @!P1 BRA `(.L_x_0) ;  /* 0x0000000400449947 */ /* 0x002fea0003800000 */
[----:B------:R-:W-:Y:S02]  /*0120*/  LOP3.LUT R2, R3, 0xfffffff8, RZ, 0xc0, !PT ;  /* 0xfffffff803027812 */ /* 0x000fe400078ec0ff */
[----:B------:R-:W-:-:S07]  /*0130*/  MOV R13, RZ ;  /* 0x000000ff000d7202 */ /* 0x000fce0000000f00 */
.L_x_1:
[----:B------:R-:W0:Y:S01]  /*0140*/  LDC.64 R8, c[0x0][0x390] ;  /* 0x0000e400ff087b82 */ /* 0x000e220000000a00 */
[----:B-1----:R-:W-:Y:S01]  /*0150*/  IMAD R15, R0, R3, R13 ;  /* 0x00000003000f7224 */ /* 0x002fe200078e020d */
[----:B------:R-:W2:Y:S06]  /*0160*/  LDG.E R14, desc[UR4][R4.64] ;  /* 0x00000004040e7981 */ /* 0x000eac000c1e1900 */
[----:B------:R-:W1:Y:S08]  /*0170*/  LDC.64 R10, c[0x0][0x398] ;  /* 0x0000e600ff0a7b82 */ /* 0x000e700000000a00 */
[----:B------:R-:W3:Y:S01]  /*0180*/  LDC.64 R6, c[0x0][0x3a0] ;  /* 0x0000e800ff067b82 */ /* 0x000ee20000000a00 */
[----:B0-----:R-:W-:-:S05]  /*0190*/  IMAD.WIDE.U32 R8, R13, 0x4, R8 ;  /* 0x000000040d087825 */ /* 0x001fca00078e0008 */
[----:B------:R-:W2:Y:S01]  /*01a0*/  LDG.E R17, desc[UR4][R8.64] ;  /* 0x0000000408117981 */ /* 0x000ea2000c1e1900 */
[----:B-1----:R-:W-:-:S06]  /*01b0*/  IMAD.WIDE.U32 R20, R15, 0x4, R10 ;  /* 0x000000040f147825 */ /* 0x002fcc00078e000a */
[----:B------:R-:W4:Y:S01]  /*01c0*/  LDG.E R21, desc[UR4][R20.64] ;  /* 0x0000000414157981 */ /* 0x000f22000c1e1900 */
[----:B------:R-:W-:-:S05]  /*01d0*/  IADD3 R27, PT, PT, R15, 0x1, RZ ;  /* 0x000000010f1b7810 */ /* 0x000fca0007ffe0ff */
[----:B------:R-:W-:-:S04]  /*01e0*/  IMAD.WIDE.U32 R18, R27, 0x4, R10 ;  /* 0x000000041b127825 */ /* 0x000fc800078e000a */
[----:B--2---:R-:W-:Y:S01]  /*01f0*/  FADD R14, R14, R17 ;  /* 0x000000110e0e7221 */ /* 0x004fe20000000000 */
[----:B---3--:R-:W-:-:S04]  /*0200*/  IMAD.WIDE.U32 R16, R15, 0x4, R6 ;  /* 0x000000040f107825 */ /* 0x008fc800078e0006 */
[----:B----4-:R-:W-:-:S05]  /*0210*/  FADD R25, R14, -R21 ;  /* 0x800000150e197221 */ /* 0x010fca0000000000 */
[----:B------:R0:W-:Y:S04]  /*0220*/  STG.E desc[UR4][R16.64], R25 ;  /* 0x0000001910007986 */ /* 0x0001e8000c101904 */
[----:B------:R-:W2:Y:S04]  /*0230*/  LDG.E R14, desc[UR4][R4.64] ;  /* 0x00000004040e7981 */ /* 0x000ea8000c1e1900 */
[----:B------:R-:W2:Y:S04]  /*0240*/  LDG.E R23, desc[UR4][R8.64+0x4] ;  /* 0x0000040408177981 */ /* 0x000ea8000c1e1900 */
[----:B------:R-:W3:Y:S01]  /*0250*/  LDG.E R19, desc[UR4][R18.64] ;  /* 0x0000000412137981 */ /* 0x000ee2000c1e1900 */
[----:B------:R-:W-:Y:S01]  /*0260*/  IADD3 R29, PT, PT, R15, 0x2, RZ ;  /* 0x000000020f1d7810 */ /* 0x000fe20007ffe0ff */
[----:B------:R-:W-:-:S04]  /*0270*/  IMAD.WIDE.U32 R20, R27, 0x4, R6 ;  /* 0x000000041b147825 */ /* 0x000fc800078e0006 */
[----:B--2---:R-:W-:-:S04]  /*0280*/  FADD R14, R14, R23 ;  /* 0x000000170e0e7221 */ /* 0x004fc80000000000 */
[----:B---3--:R-:W-:Y:S01]  /*0290*/  FADD R27, R14, -R19 ;  /* 0x800000130e1b7221 */ /* 0x008fe20000000000 */
[----:B------:R-:W-:-:S04]  /*02a0*/  IMAD.WIDE.U32 R22, R29, 0x4, R10 ;  /* 0x000000041d167825 */ /* 0x000fc800078e000a */
[----:B------:R1:W-:Y:S04]  /*02b0*/  STG.E desc[UR4][R20.64], R27 ;  /* 0x0000001b14007986 */ /* 0x0003e8000c101904 */
[----:B------:R-:W2:Y:S04]  /*02c0*/  LDG.E R14, desc[UR4][R4.64] ;  /* 0x00000004040e7981 */ /* 0x000ea8000c1e1900 */
[----:B0-----:R-:W2:Y:S04]  /*02d0*/  LDG.E R17, desc[UR4][R8.64+0x8] ;  /* 0x0000080408117981 */ /* 0x001ea8000c1e1900 */
[----:B------:R-:W3:Y:S01]  /*02e0*/  LDG.E R23, desc[UR4][R22.64] ;  /* 0x0000000416177981 */ /* 0x000ee2000c1e1900 */
[----:B------:R-:W-:-:S05]  /*02f0*/  IADD3 R24, PT, PT, R15, 0x3, RZ ;  /* 0x000000030f187810 */ /* 0x000fca0007ffe0ff */
[----:B------:R-:W-:-:S04]  /*0300*/  IMAD.WIDE.U32 R18, R24, 0x4, R10 ;  /* 0x0000000418127825 */ /* 0x000fc800078e000a */
[----:B--2---:R-:W-:Y:S01]  /*0310*/  FADD R14, R14, R17 ;  /* 0x000000110e0e7221 */ /* 0x004fe20000000000 */
[----:B------:R-:W-:-:S04]  /*0320*/  IMAD.WIDE.U32 R16, R29, 0x4, R6 ;  /* 0x000000041d107825 */ /* 0x000fc800078e0006 */
[----:B---3--:R-:W-:-:S05]  /*0330*/  FADD R25, R14, -R23 ;  /* 0x800000170e197221 */ /* 0x008fca0000000000 */
[----:B------:R0:W-:Y:S04]  /*0340*/  STG.E desc[UR4][R16.64], R25 ;  /* 0x0000001910007986 */ /* 0x0001e8000c101904 */
[----:B------:R-:W2:Y:S04]  /*0350*/  LDG.E R14, desc[UR4][R4.64] ;  /* 0x00000004040e7981 */ /* 0x000ea8000c1e1900 */
[----:B-1----:R-:W2:Y:S04]  /*0360*/  LDG.E R21, desc[UR4][R8.64+0xc] ;  /* 0x00000c0408157981 */ /* 0x002ea8000c1e1900 */
        /* <DEDUP_REMOVED lines=35> */
[----:B------:R-:W2:Y:S04]  /*05a0*/  LDG.E R16, desc[UR4][R4.64] ;  /* 0x0000000404107981 */ /* 0x000ea8000c1e1900 */
[----:B------:R-:W3:Y:S01]  /*05b0*/  LDG.E R11, desc[UR4][R10.64] ;  /* 0x000000040a0b7981 */ /* 0x000ee2000c1e1900 */
[----:B------:R-:W-:-:S04]  /*05c0*/  IADD3 R13, PT, PT, R13, 0x8, RZ ;  /* 0x000000080d0d7810 */ /* 0x000fc80007ffe0ff */
[----:B------:R-:W-:Y:S01]  /*05d0*/  ISETP.NE.AND P1, PT, R13, R2, PT ;  /* 0x000000020d00720c */ /* 0x000fe20003f25270 */
[----:B------:R-:W-:-:S04]  /*05e0*/  IMAD.WIDE.U32 R6, R25, 0x4, R6 ;  /* 0x0000000419067825 */ /* 0x000fc800078e0006 */
[----:B--2---:R-:W-:-:S04]  /*05f0*/  FADD R16, R16, R19 ;  /* 0x0000001310107221 */ /* 0x004fc80000000000 */
[----:B---3--:R-:W-:-:S05]  /*0600*/  FADD R19, R16, -R11 ;  /* 0x8000000b10137221 */ /* 0x008fca0000000000 */
[----:B------:R1:W-:Y:S01]  /*0610*/  STG.E desc[UR4][R6.64], R19 ;  /* 0x0000001306007986 */ /* 0x0003e2000c101904 */
[----:B------:R-:W-:Y:S05]  /*0620*/  @P1 BRA `(.L_x_1) ;  /* 0xfffffff800c41947 */ /* 0x000fea000383ffff */
.L_x_0:
[----:B------:R-:W-:Y:S05]  /*0630*/  @!P0 EXIT ;  /* 0x000000000000894d */ /* 0x000fea0003800000 */
[----:B------:R-:W-:Y:S02]  /*0640*/  ISETP.GE.U32.AND P0, PT, R12, 0x4, PT ;  /* 0x000000040c00780c */ /* 0x000fe40003f06070 */
[----:B------:R-:W-:-:S04]  /*0650*/  LOP3.LUT R22, R3, 0x3, RZ, 0xc0, !PT ;  /* 0x0000000303167812 */ /* 0x000fc800078ec0ff */
[----:B------:R-:W-:-:S07]  /*0660*/  ISETP.NE.AND P1, PT, R22, RZ, PT ;  /* 0x000000ff1600720c */ /* 0x000fce0003f25270 */
[----:B------:R-:W-:Y:S06]  /*0670*/  @!P0 BRA `(.L_x_2) ;  /* 0x0000000000a48947 */ /* 0x000fec0003800000 */
[----:B-1----:R-:W0:Y:S01]  /*0680*/  LDC.64 R6, c[0x0][0x390] ;  /* 0x0000e400ff067b82 */ /* 0x002e220000000a00 */
[----:B------:R-:W-:Y:S01]  /*0690*/  IMAD R13, R0, R3, R2 ;  /* 0x00000003000d7224 */ /* 0x000fe200078e0202 */
        /* <DEDUP_REMOVED lines=22> */
[----:B------:R-:W3:Y:S04]  /*0800*/  LDG.E R12, desc[UR4][R4.64] ;  /* 0x00000004040c7981 */ /* 0x000ee8000c1e1900 */
[----:B0-----:R-:W3:Y:S04]  /*0810*/  LDG.E R15, desc[UR4][R6.64+0x8] ;  /* 0x00000804060f7981 */ /* 0x001ee8000c1e1900 */
[----:B------:R-:W4:Y:S01]  /*0820*/  LDG.E R20, desc[UR4][R20.64] ;  /* 0x0000000414147981 */ /* 0x000f22000c1e1900 */
[----:B------:R-:W-:-:S05]  /*0830*/  IADD3 R23, PT, PT, R13, 0x3, RZ ;  /* 0x000000030d177810 */ /* 0x000fca0007ffe0ff */
[----:B------:R-:W-:-:S04]  /*0840*/  IMAD.WIDE.U32 R8, R23, 0x4, R8 ;  /* 0x0000000417087825 */ /* 0x000fc800078e0008 */
[----:B---3--:R-:W-:Y:S01]  /*0850*/  FADD R15, R12, R15 ;  /* 0x0000000f0c0f7221 */ /* 0x008fe20000000000 */
[----:B------:R-:W-:-:S04]  /*0860*/  IMAD.WIDE.U32 R12, R27, 0x4, R10 ;  /* 0x000000041b0c7825 */ /* 0x000fc800078e000a */
[----:B----4-:R-:W-:-:S05]  /*0870*/  FADD R15, R15, -R20 ;  /* 0x800000140f0f7221 */ /* 0x010fca0000000000 */
[----:B------:R2:W-:Y:S04]  /*0880*/  STG.E desc[UR4][R12.64], R15 ;  /* 0x0000000f0c007986 */ /* 0x0005e8000c101904 */
[----:B------:R-:W3:Y:S04]  /*0890*/  LDG.E R17, desc[UR4][R6.64+0xc] ;  /* 0x00000c0406117981 */ /* 0x000ee8000c1e1900 */
[----:B------:R-:W3:Y:S04]  /*08a0*/  LDG.E R14, desc[UR4][R4.64] ;  /* 0x00000004040e7981 */ /* 0x000ee8000c1e1900 */
[----:B------:R-:W4:Y:S01]  /*08b0*/  LDG.E R9, desc[UR4][R8.64] ;  /* 0x0000000408097981 */ /* 0x000f22000c1e1900 */
[----:B------:R-:W-:Y:S01]  /*08c0*/  IMAD.WIDE.U32 R10, R23, 0x4, R10 ;  /* 0x00000004170a7825 */ /* 0x000fe200078e000a */
[----:B------:R-:W-:-:S03]  /*08d0*/  IADD3 R2, PT, PT, R2, 0x4, RZ ;  /* 0x0000000402027810 */ /* 0x000fc60007ffe0ff */
[----:B---3--:R-:W-:-:S04]  /*08e0*/  FADD R14, R14, R17 ;  /* 0x000000110e0e7221 */ /* 0x008fc80000000000 */
[----:B----4-:R-:W-:-:S05]  /*08f0*/  FADD R17, R14, -R9 ;  /* 0x800000090e117221 */ /* 0x010fca0000000000 */
[----:B------:R2:W-:Y:S02]  /*0900*/  STG.E desc[UR4][R10.64], R17 ;  /* 0x000000110a007986 */ /* 0x0005e4000c101904 */
.L_x_2:
[----:B------:R-:W-:Y:S05]  /*0910*/  @!P1 EXIT ;  /* 0x000000000000994d */ /* 0x000fea0003800000 */
[----:B------:R-:W-:Y:S02]  /*0920*/  ISETP.NE.AND P0, PT, R22, 0x1, PT ;  /* 0x000000011600780c */ /* 0x000fe40003f05270 */
[----:B-1----:R-:W-:-:S04]  /*0930*/  LOP3.LUT R6, R3, 0x1, RZ, 0xc0, !PT ;  /* 0x0000000103067812 */ /* 0x002fc800078ec0ff */
[----:B------:R-:W-:-:S07]  /*0940*/  ISETP.NE.U32.AND P1, PT, R6, 0x1, PT ;  /* 0x000000010600780c */ /* 0x000fce0003f25070 */
[----:B------:R-:W-:Y:S06]  /*0950*/  @!P0 BRA `(.L_x_3) ;  /* 0x00000000005c8947 */ /* 0x000fec0003800000 */
[----:B------:R-:W0:Y:S01]  /*0960*/  LDC.64 R6, c[0x0][0x390] ;  /* 0x0000e400ff067b82 */ /* 0x000e220000000a00 */
[----:B--2---:R-:W-:Y:S01]  /*0970*/  IMAD R17, R0, R3, R2 ;  /* 0x0000000300117224 */ /* 0x004fe200078e0202 */
        /* <DEDUP_REMOVED lines=16> */
[----:B------:R-:W-:Y:S01]  /*0a80*/  IMAD.WIDE.U32 R10, R21, 0x4, R10 ;  /* 0x00000004150a7825 */ /* 0x000fe200078e000a */
[----:B------:R-:W-:-:S03]  /*0a90*/  IADD3 R2, PT, PT, R2, 0x2, RZ ;  /* 0x0000000202027810 */ /* 0x000fc60007ffe0ff */
[----:B--2---:R-:W-:-:S04]  /*0aa0*/  FADD R16, R16, R19 ;  /* 0x0000001310107221 */ /* 0x004fc80000000000 */
[----:B---3--:R-:W-:-:S05]  /*0ab0*/  FADD R13, R16, -R9 ;  /* 0x80000009100d7221 */ /* 0x008fca0000000000 */
[----:B------:R0:W-:Y:S02]  /*0ac0*/  STG.E desc[UR4][R10.64], R13 ;  /* 0x0000000d0a007986 */ /* 0x0001e4000c101904 */
.L_x_3:
[----:B------:R-:W-:Y:S05]  /*0ad0*/  @P1 EXIT ;  /* 0x000000000000194d */ /* 0x000fea0003800000 */
[----:B------:R-:W1:Y:S01]  /*0ae0*/  LDC.64 R6, c[0x0][0x390] ;  /* 0x0000e400ff067b82 */ /* 0x000e620000000a00 */
[----:B0-2---:R-:W-:Y:S01]  /*0af0*/  IMAD R11, R0, R3, R2 ;  /* 0x00000003000b7224 */ /* 0x005fe200078e0202 */
[----:B------:R-:W2:Y:S06]  /*0b00*/  LDG.E R4, desc[UR4][R4.64] ;  /* 0x0000000404047981 */ /* 0x000eac000c1e1900 */
[----:B------:R-:W0:Y:S01]  /*0b10*/  LDC.64 R8, c[0x0][0x398] ;  /* 0x0000e600ff087b82 */ /* 0x000e220000000a00 */
[----:B-1----:R-:W-:-:S06]  /*0b20*/  IMAD.WIDE.U32 R2, R2, 0x4, R6 ;  /* 0x0000000402027825 */ /* 0x002fcc00078e0006 */
[----:B------:R-:W2:Y:S01]  /*0b30*/  LDG.E R3, desc[UR4][R2.64] ;  /* 0x0000000402037981 */ /* 0x000ea2000c1e1900 */
[C---:B0-----:R-:W-:Y:S02]  /*0b40*/  IMAD.WIDE.U32 R6, R11.reuse, 0x4, R8 ;  /* 0x000000040b067825 */ /* 0x041fe400078e0008 */
[----:B------:R-:W0:Y:S04]  /*0b50*/  LDC.64 R8, c[0x0][0x3a0] ;  /* 0x0000e800ff087b82 */ /* 0x000e280000000a00 */
[----:B------:R-:W3:Y:S01]  /*0b60*/  LDG.E R7, desc[UR4][R6.64] ;  /* 0x0000000406077981 */ /* 0x000ee2000c1e1900 */
[----:B0-----:R-:W-:-:S04]  /*0b70*/  IMAD.WIDE.U32 R8, R11, 0x4, R8 ;  /* 0x000000040b087825 */ /* 0x001fc800078e0008 */
[----:B--2---:R-:W-:-:S04]  /*0b80*/  FADD R0, R4, R3 ;  /* 0x0000000304007221 */ /* 0x004fc80000000000 */
[----:B---3--:R-:W-:-:S05]  /*0b90*/  FADD R11, R0, -R7 ;  /* 0x80000007000b7221 */ /* 0x008fca0000000000 */
[----:B------:R-:W-:Y:S01]  /*0ba0*/  STG.E desc[UR4][R8.64], R11 ;  /* 0x0000000b08007986 */ /* 0x000fe2000c101904 */
[----:B------:R-:W-:Y:S05]  /*0bb0*/  EXIT ;  /* 0x000000000000794d */ /* 0x000fea0003800000 */
.L_x_4:
[----:B------:R-:W-:-:S00]  /*0bc0*/  BRA `(.L_x_4) ;  /* 0xfffffffc00fc7947 */ /* 0x000fc0000383ffff */
[----:B------:R-:W-:-:S00]  /*0bd0*/  NOP ;  /* 0x0000000000007918 */ /* 0x000fc00000000000 */
        /* <DEDUP_REMOVED lines=10> */
.L_x_11:


//--------------------- .text._Z14sq_euclid_normjjPKfPf --------------------------
	.section	.text._Z14sq_euclid_normjjPKfPf,"ax",@progbits
	.align	128
        .global         _Z14sq_euclid_normjjPKfPf
        .type           _Z14sq_euclid_normjjPKfPf,@function
        .size           _Z14sq_euclid_normjjPKfPf,(.L_x_12 - _Z14sq_euclid_normjjPKfPf)
        .other          _Z14sq_euclid_normjjPKfPf,@"STO_CUDA_ENTRY STV_DEFAULT"
_Z14sq_euclid_normjjPKfPf:
.text._Z14sq_euclid_normjjPKfPf:
        /* <DEDUP_REMOVED lines=10> */
[----:B------:R-:W1:Y:S01]  /*00a0*/  LDCU.64 UR4, c[0x0][0x358] ;  /* 0x00006b00ff0477ac */ /* 0x000e620008000a00 */
[----:B------:R-:W-:-:S04]  /*00b0*/  IADD3 R2, PT, PT, R3, -0x1, RZ ;  /* 0xffffffff03027810 */ /* 0x000fc80007ffe0ff */
[----:B------:R-:W-:Y:S02]  /*00c0*/  ISETP.GE.U32.AND P1, PT, R2, 0xf, PT ;  /* 0x0000000f0200780c */ /* 0x000fe40003f26070 */
[----:B------:R-:W-:Y:S01]  /*00d0*/  LOP3.LUT R9, R3, 0xf, RZ, 0xc0, !PT ;  /* 0x0000000f03097812 */ /* 0x000fe200078ec0ff */
[----:B------:R-:W-:-:S03]  /*00e0*/  HFMA2 R2, -RZ, RZ, 0, 0 ;  /* 0x00000000ff027431 */ /* 0x000fc600000001ff */
[----:B------:R-:W-:Y:S01]  /*00f0*/  ISETP.NE.AND P0, PT, R9, RZ, PT ;  /* 0x000000ff0900720c */ /* 0x000fe20003f05270 */
[----:B0-----:R-:W-:-:S05]  /*0100*/  IMAD.WIDE.U32 R4, R0, 0x4, R4 ;  /* 0x0000000400047825 */ /* 0x001fca00078e0004 */
[----:B-1----:R0:W5:Y:S01]  /*0110*/  LDG.E R13, desc[UR4][R4.64] ;  /* 0x00000004040d7981 */ /* 0x002162000c1e1900 */
[----:B------:R-:W-:Y:S06]  /*0120*/  @!P1 BRA `(.L_x_5) ;  /* 0x00000004005c9947 */ /* 0x000fec0003800000 */
[----:B------:R-:W1:Y:S01]  /*0130*/  LDC.64 R6, c[0x0][0x388] ;  /* 0x0000e200ff067b82 */ /* 0x000e620000000a00 */
[----:B------:R-:W-:Y:S01]  /*0140*/  LOP3.LUT R2, R3, 0xfffffff0, RZ, 0xc0, !PT ;  /* 0xfffffff003027812 */ /* 0x000fe200078ec0ff */
[----:B------:R-:W-:-:S03]  /*0150*/  IMAD R11, R0, R3, 0x7 ;  /* 0x00000007000b7424 */ /* 0x000fc600078e0203 */
[----:B------:R-:W-:-:S07]  /*0160*/  IADD3 R8, PT, PT, -R2, RZ, RZ ;  /* 0x000000ff02087210 */ /* 0x000fce0007ffe1ff */
.L_x_6:
[----:B------:R-:W-:-:S05]  /*0170*/  IADD3 R15, PT, PT, R11, -0x7, RZ ;  /* 0xfffffff90b0f7810 */ /* 0x000fca0007ffe0ff */
[----:B-1----:R-:W-:-:S06]  /*0180*/  IMAD.WIDE.U32 R14, R15, 0x4, R6 ;  /* 0x000000040f0e7825 */ /* 0x002fcc00078e0006 */
[----:B------:R-:W2:Y:S01]  /*0190*/  LDG.E R14, desc[UR4][R14.64] ;  /* 0x000000040e0e7981 */ /* 0x000ea2000c1e1900 */
[----:B------:R-:W-:Y:S01]  /*01a0*/  IADD3 R17, PT, PT, R11, -0x6, RZ ;  /* 0xfffffffa0b117810 */ /* 0x000fe20007ffe0ff */
[----:B--2-45:R-:W-:-:S04]  /*01b0*/  FFMA R19, R14, R14, R13 ;  /* 0x0000000e0e137223 */ /* 0x034fc8000000000d */
[----:B------:R-:W-:Y:S01]  /*01c0*/  IMAD.WIDE.U32 R12, R17, 0x4, R6 ;  /* 0x00000004110c7825 */ /* 0x000fe200078e0006 */
[----:B------:R1:W-:Y:S05]  /*01d0*/  STG.E desc[UR4][R4.64], R19 ;  /* 0x0000001304007986 */ /* 0x0003ea000c101904 */
[----:B------:R-:W2:Y:S01]  /*01e0*/  LDG.E R12, desc[UR4][R12.64] ;  /* 0x000000040c0c7981 */ /* 0x000ea2000c1e1900 */
[----:B------:R-:W-:-:S05]  /*01f0*/  IADD3 R17, PT, PT, R11, -0x5, RZ ;  /* 0xfffffffb0b117810 */ /* 0x000fca0007ffe0ff */
[----:B------:R-:W-:-:S04]  /*0200*/  IMAD.WIDE.U32 R16, R17, 0x4, R6 ;  /* 0x0000000411107825 */ /* 0x000fc800078e0006 */
[----:B--2---:R-:W-:-:S05]  /*0210*/  FFMA R21, R12, R12, R19 ;  /* 0x0000000c0c157223 */ /* 0x004fca0000000013 */
[----:B------:R2:W-:Y:S04]  /*0220*/  STG.E desc[UR4][R4.64], R21 ;  /* 0x0000001504007986 */ /* 0x0005e8000c101904 */
[----:B------:R-:W3:Y:S01]  /*0230*/  LDG.E R16, desc[UR4][R16.64] ;  /* 0x0000000410107981 */ /* 0x000ee2000c1e1900 */
[----:B------:R-:W-:-:S05]  /*0240*/  IADD3 R15, PT, PT, R11, -0x4, RZ ;  /* 0xfffffffc0b0f7810 */ /* 0x000fca0007ffe0ff */
[----:B------:R-:W-:-:S04]  /*0250*/  IMAD.WIDE.U32 R14, R15, 0x4, R6 ;  /* 0x000000040f0e7825 */ /* 0x000fc800078e0006 */
[----:B---3--:R-:W-:-:S05]  /*0260*/  FFMA R23, R16, R16, R21 ;  /* 0x0000001010177223 */ /* 0x008fca0000000015 */
[----:B------:R3:W-:Y:S04]  /*0270*/  STG.E desc[UR4][R4.64], R23 ;  /* 0x0000001704007986 */ /* 0x0007e8000c101904 */
[----:B------:R-:W1:Y:S01]  /*0280*/  LDG.E R14, desc[UR4][R14.64] ;  /* 0x000000040e0e7981 */ /* 0x000e62000c1e1900 */
[----:B------:R-:W-:-:S05]  /*0290*/  IADD3 R13, PT, PT, R11, -0x3, RZ ;  /* 0xfffffffd0b0d7810 */ /* 0x000fca0007ffe0ff */
[----:B------:R-:W-:-:S04]  /*02a0*/  IMAD.WIDE.U32 R12, R13, 0x4, R6 ;  /* 0x000000040d0c7825 */ /* 0x000fc800078e0006 */
[----:B-1----:R-:W-:-:S05]  /*02b0*/  FFMA R19, R14, R14, R23 ;  /* 0x0000000e0e137223 */ /* 0x002fca0000000017 */
[----:B------:R1:W-:Y:S04]  /*02c0*/  STG.E desc[UR4][R4.64], R19 ;  /* 0x0000001304007986 */ /* 0x0003e8000c101904 */
        /* <DEDUP_REMOVED lines=11> */
[----:B------:R-:W-:-:S04]  /*0380*/  IMAD.WIDE.U32 R12, R11, 0x4, R6 ;  /* 0x000000040b0c7825 */ /* 0x000fc800078e0006 */
[----:B-1----:R-:W-:-:S05]  /*0390*/  FFMA R19, R14, R14, R23 ;  /* 0x0000000e0e137223 */ /* 0x002fca0000000017 */
[----:B------:R1:W-:Y:S04]  /*03a0*/  STG.E desc[UR4][R4.64], R19 ;  /* 0x0000001304007986 */ /* 0x0003e8000c101904 */
[----:B------:R-:W2:Y:S01]  /*03b0*/  LDG.E R12, desc[UR4][R12.64] ;  /* 0x000000040c0c7981 */ /* 0x000ea2000c1e1900 */
[----:B------:R-:W-:-:S05]  /*03c0*/  IADD3 R25, PT, PT, R11, 0x1, RZ ;  /* 0x000000010b197810 */ /* 0x000fca0007ffe0ff */
[----:B------:R-:W-:-:S04]  /*03d0*/  IMAD.WIDE.U32 R16, R25, 0x4, R6 ;  /* 0x0000000419107825 */ /* 0x000fc800078e0006 */
[----:B--2---:R-:W-:-:S05]  /*03e0*/  FFMA R21, R12, R12, R19 ;  /* 0x0000000c0c157223 */ /* 0x004fca0000000013 */
[----:B------:R2:W-:Y:S04]  /*03f0*/  STG.E desc[UR4][R4.64], R21 ;  /* 0x0000001504007986 */ /* 0x0005e8000c101904 */
[----:B------:R-:W3:Y:S01]  /*0400*/  LDG.E R16, desc[UR4][R16.64] ;  /* 0x0000000410107981 */ /* 0x000ee2000c1e1900 */
[----:B------:R-:W-:-:S05]  /*0410*/  IADD3 R25, PT, PT, R11, 0x2, RZ ;  /* 0x000000020b197810 */ /* 0x000fca0007ffe0ff */
[----:B------:R-:W-:-:S04]  /*0420*/  IMAD.WIDE.U32 R14, R25, 0x4, R6 ;  /* 0x00000004190e7825 */ /* 0x000fc800078e0006 */
[----:B---3--:R-:W-:-:S05]  /*0430*/  FFMA R23, R16, R16, R21 ;  /* 0x0000001010177223 */ /* 0x008fca0000000015 */
[----:B------:R3:W-:Y:S04]  /*0440*/  STG.E desc[UR4][R4.64], R23 ;  /* 0x0000001704007986 */ /* 0x0007e8000c101904 */
[----:B------:R-:W1:Y:S01]  /*0450*/  LDG.E R14, desc[UR4][R14.64] ;  /* 0x000000040e0e7981 */ /* 0x000e62000c1e1900 */
[----:B------:R-:W-:-:S05]  /*0460*/  IADD3 R13, PT, PT, R11, 0x3, RZ ;  /* 0x000000030b0d7810 */ /* 0x000fca0007ffe0ff */
        /* <DEDUP_REMOVED lines=28> */
[----:B------:R-:W2:Y:S01]  /*0630*/  LDG.E R14, desc[UR4][R14.64] ;  /* 0x000000040e0e7981 */ /* 0x000ea2000c1e1900 */
[----:B------:R-:W-:Y:S02]  /*0640*/  IADD3 R8, PT, PT, R8, 0x10, RZ ;  /* 0x0000001008087810 */ /* 0x000fe40007ffe0ff */
[----:B------:R-:W-:Y:S02]  /*0650*/  IADD3 R11, PT, PT, R11, 0x10, RZ ;  /* 0x000000100b0b7810 */ /* 0x000fe40007ffe0ff */
[----:B------:R-:W-:Y:S01]  /*0660*/  ISETP.NE.AND P1, PT, R8, RZ, PT ;  /* 0x000000ff0800720c */ /* 0x000fe20003f25270 */
[----:B--2---:R-:W-:-:S05]  /*0670*/  FFMA R13, R14, R14, R23 ;  /* 0x0000000e0e0d7223 */ /* 0x004fca0000000017 */
[----:B------:R4:W-:Y:S07]  /*0680*/  STG.E desc[UR4][R4.64], R13 ;  /* 0x0000000d04007986 */ /* 0x0009ee000c101904 */
[----:B------:R-:W-:Y:S05]  /*0690*/  @P1 BRA `(.L_x_6) ;  /* 0xfffffff800b41947 */ /* 0x000fea000383ffff */
.L_x_5:
[----:B------:R-:W-:Y:S05]  /*06a0*/  @!P0 EXIT ;  /* 0x000000000000894d */ /* 0x000fea0003800000 */
[----:B------:R-:W-:Y:S02]  /*06b0*/  ISETP.GE.U32.AND P0, PT, R9, 0x8, PT ;  /* 0x000000080900780c */ /* 0x000fe40003f06070 */
[----:B------:R-:W-:-:S04]  /*06c0*/  LOP3.LUT R16, R3, 0x7, RZ, 0xc0, !PT ;  /* 0x0000000703107812 */ /* 0x000fc800078ec0ff */
[----:B------:R-:W-:-:S07]  /*06d0*/  ISETP.NE.AND P1, PT, R16, RZ, PT ;  /* 0x000000ff1000720c */ /* 0x000fce0003f25270 */
[----:B------:R-:W-:Y:S06]  /*06e0*/  @!P0 BRA `(.L_x_7) ;  /* 0x0000000000a88947 */ /* 0x000fec0003800000 */
[----:B------:R-:W1:Y:S01]  /*06f0*/  LDC.64 R6, c[0x0][0x388] ;  /* 0x0000e200ff067b82 */ /* 0x000e620000000a00 */
[----:B------:R-:W-:-:S04]  /*0700*/  IMAD R9, R0, R3, R2 ;  /* 0x0000000300097224 */ /* 0x000fc800078e0202 */
[----:B-1----:R-:W-:-:S06]  /*0710*/  IMAD.WIDE.U32 R10, R9, 0x4, R6 ;  /* 0x00000004090a7825 */ /* 0x002fcc00078e0006 */
[----:B------:R-:W2:Y:S01]  /*0720*/  LDG.E R10, desc[UR4][R10.64] ;  /* 0x000000040a0a7981 */ /* 0x000ea2000c1e1900 */
[----:B------:R-:W-:Y:S01]  /*0730*/  IADD3 R15, PT, PT, R9, 0x1, RZ ;  /* 0x00000001090f7810 */ /* 0x000fe20007ffe0ff */
[----:B--2--5:R-:W-:-:S04]  /*0740*/  FFMA R17, R10, R10, R13 ;  /* 0x0000000a0a117223 */ /* 0x024fc8000000000d */
[----:B----4-:R-:W-:Y:S01]  /*0750*/  IMAD.WIDE.U32 R12, R15, 0x4, R6 ;  /* 0x000000040f0c7825 */ /* 0x010fe200078e0006 */
[----:B------:R1:W-:Y:S05]  /*0760*/  STG.E desc[UR4][R4.64], R17 ;  /* 0x0000001104007986 */ /* 0x0003ea000c101904 */
        /* <DEDUP_REMOVED lines=26> */
[----:B------:R-:W-:-:S05]  /*0910*/  IADD3 R13, PT, PT, R9, 0x7, RZ ;  /* 0x00000007090d7810 */ /* 0x000fca0007ffe0ff */
[----:B------:R-:W-:-:S04]  /*0920*/  IMAD.WIDE.U32 R6, R13, 0x4, R6 ;  /* 0x000000040d067825 */ /* 0x000fc800078e0006 */
[----:B--2---:R-:W-:-:S05]  /*0930*/  FFMA R9, R10, R10, R21 ;  /* 0x0000000a0a097223 */ /* 0x004fca0000000015 */
[----:B------:R1:W-:Y:S04]  /*0940*/  STG.E desc[UR4][R4.64], R9 ;  /* 0x0000000904007986 */ /* 0x0003e8000c101904 */
[----:B------:R-:W2:Y:S01]  /*0950*/  LDG.E R6, desc[UR4][R6.64] ;  /* 0x0000000406067981 */ /* 0x000ea2000c1e1900 */
[----:B------:R-:W-:Y:S01]  /*0960*/  IADD3 R2, PT, PT, R2, 0x8, RZ ;  /* 0x0000000802027810 */ /* 0x000fe20007ffe0ff */
[----:B--2---:R-:W-:-:S05]  /*0970*/  FFMA R13, R6, R6, R9 ;  /* 0x00000006060d7223 */ /* 0x004fca0000000009 */
[----:B------:R1:W-:Y:S02]  /*0980*/  STG.E desc[UR4][R4.64], R13 ;  /* 0x0000000d04007986 */ /* 0x0003e4000c101904 */
.L_x_7:
[----:B------:R-:W-:Y:S05]  /*0990*/  @!P1 EXIT ;  /* 0x000000000000994d */ /* 0x000fea0003800000 */
[----:B------:R-:W-:Y:S02]  /*09a0*/  ISETP.GE.U32.AND P0, PT, R16, 0x4, PT ;  /* 0x000000041000780c */ /* 0x000fe40003f06070 */
[----:B------:R-:W-:-:S04]  /*09b0*/  LOP3.LUT R8, R3, 0x3, RZ, 0xc0, !PT ;  /* 0x0000000303087812 */ /* 0x000fc800078ec0ff */
[----:B------:R-:W-:-:S07]  /*09c0*/  ISETP.NE.AND P1, PT, R8, RZ, PT ;  /* 0x000000ff0800720c */ /* 0x000fce0003f25270 */
[----:B------:R-:W-:Y:S06]  /*09d0*/  @!P0 BRA `(.L_x_8) ;  /* 0x0000000000588947 */ /* 0x000fec0003800000 */
[----:B------:R-:W2:Y:S01]  /*09e0*/  LDC.64 R6, c[0x0][0x388] ;  /* 0x0000e200ff067b82 */ /* 0x000ea20000000a00 */
[----:B-1--4-:R-:W-:-:S04]  /*09f0*/  IMAD R19, R0, R3, R2 ;  /* 0x0000000300137224 */ /* 0x012fc800078e0202 */
[----:B--2---:R-:W-:-:S06]  /*0a00*/  IMAD.WIDE.U32 R10, R19, 0x4, R6 ;  /* 0x00000004130a7825 */ /* 0x004fcc00078e0006 */
[----:B------:R-:W2:Y:S01]  /*0a10*/  LDG.E R10, desc[UR4][R10.64] ;  /* 0x000000040a0a7981 */ /* 0x000ea2000c1e1900 */
[----:B------:R-:W-:Y:S01]  /*0a20*/  IADD3 R15, PT, PT, R19, 0x1, RZ ;  /* 0x00000001130f7810 */ /* 0x000fe20007ffe0ff */
[----:B--2--5:R-:W-:-:S04]  /*0a30*/  FFMA R9, R10, R10, R13 ;  /* 0x0000000a0a097223 */ /* 0x024fc8000000000d */
[----:B------:R-:W-:Y:S01]  /*0a40*/  IMAD.WIDE.U32 R12, R15, 0x4, R6 ;  /* 0x000000040f0c7825 */ /* 0x000fe200078e0006 */
[----:B------:R2:W-:Y:S05]  /*0a50*/  STG.E desc[UR4][R4.64], R9 ;  /* 0x0000000904007986 */ /* 0x0005ea000c101904 */
[----:B------:R-:W3:Y:S01]  /*0a60*/  LDG.E R12, desc[UR4][R12.64] ;  /* 0x000000040c0c7981 */ /* 0x000ee2000c1e1900 */
[----:B------:R-:W-:-:S05]  /*0a70*/  IADD3 R15, PT, PT, R19, 0x2, RZ ;  /* 0x00000002130f7810 */ /* 0x000fca0007ffe0ff */
[----:B------:R-:W-:-:S04]  /*0a80*/  IMAD.WIDE.U32 R14, R15, 0x4, R6 ;  /* 0x000000040f0e7825 */ /* 0x000fc800078e0006 */
[----:B---3--:R-:W-:-:S05]  /*0a90*/  FFMA R17, R12, R12, R9 ;  /* 0x0000000c0c117223 */ /* 0x008fca0000000009 */
[----:B------:R2:W-:Y:S04]  /*0aa0*/  STG.E desc[UR4][R4.64], R17 ;  /* 0x0000001104007986 */ /* 0x0005e8000c101904 */
[----:B------:R-:W3:Y:S01]  /*0ab0*/  LDG.E R14, desc[UR4][R14.64] ;  /* 0x000000040e0e7981 */ /* 0x000ee2000c1e1900 */
[----:B------:R-:W-:-:S05]  /*0ac0*/  IADD3 R19, PT, PT, R19, 0x3, RZ ;  /* 0x0000000313137810 */ /* 0x000fca0007ffe0ff */
[----:B------:R-:W-:-:S04]  /*0ad0*/  IMAD.WIDE.U32 R6, R19, 0x4, R6 ;  /* 0x0000000413067825 */ /* 0x000fc800078e0006 */
[----:B---3--:R-:W-:-:S05]  /*0ae0*/  FFMA R11, R14, R14, R17 ;  /* 0x0000000e0e0b7223 */ /* 0x008fca0000000011 */
[----:B------:R2:W-:Y:S04]  /*0af0*/  STG.E desc[UR4][R4.64], R11 ;  /* 0x0000000b04007986 */ /* 0x0005e8000c101904 */
[----:B------:R-:W3:Y:S01]  /*0b00*/  LDG.E R6, desc[UR4][R6.64] ;  /* 0x0000000406067981 */ /* 0x000ee2000c1e1900 */
[----:B------:R-:W-:Y:S01]  /*0b10*/  IADD3 R2, PT, PT, R2, 0x4, RZ ;  /* 0x0000000402027810 */ /* 0x000fe20007ffe0ff */
[----:B---3--:R-:W-:-:S05]  /*0b20*/  FFMA R13, R6, R6, R11 ;  /* 0x00000006060d7223 */ /* 0x008fca000000000b */
[----:B------:R2:W-:Y:S02]  /*0b30*/  STG.E desc[UR4][R4.64], R13 ;  /* 0x0000000d04007986 */ /* 0x0005e4000c101904 */
.L_x_8:
[----:B------:R-:W-:Y:S05]  /*0b40*/  @!P1 EXIT ;  /* 0x000000000000994d */ /* 0x000fea0003800000 */
[----:B------:R-:W3:Y:S01]  /*0b50*/  LDC.64 R6, c[0x0][0x388] ;  /* 0x0000e200ff067b82 */ /* 0x000ee20000000a00 */
[----:B-12---:R-:W-:Y:S01]  /*0b60*/  IMAD R9, R0, R3, R2 ;  /* 0x0000000300097224 */ /* 0x006fe200078e0202 */
[----:B------:R-:W-:-:S07]  /*0b70*/  IADD3 R8, PT, PT, -R8, RZ, RZ ;  /* 0x000000ff08087210 */ /* 0x000fce0007ffe1ff */
.L_x_9:
[----:B---3--:R-:W-:-:S06]  /*0b80*/  IMAD.WIDE.U32 R2, R9, 0x4, R6 ;  /* 0x0000000409027825 */ /* 0x008fcc00078e0006 */
[----:B------:R-:W4:Y:S01]  /*0b90*/  LDG.E R2, desc[UR4][R2.64] ;  /* 0x0000000402027981 */ /* 0x000f22000c1e1900 */
[----:B------:R-:W-:Y:S02]  /*0ba0*/  IADD3 R8, PT, PT, R8, 0x1, RZ ;  /* 0x0000000108087810 */ /* 0x000fe40007ffe0ff */
[----:B------:R-:W-:Y:S02]  /*0bb0*/  IADD3 R9, PT, PT, R9, 0x1, RZ ;  /* 0x0000000109097810 */ /* 0x000fe40007ffe0ff */
[----:B------:R-:W-:Y:S01]  /*0bc0*/  ISETP.NE.AND P0, PT, R8, RZ, PT ;  /* 0x000000ff0800720c */ /* 0x000fe20003f05270 */
[----:B-1--45:R-:W-:-:S05]  /*0bd0*/  FFMA R13, R2, R2, R13 ;  /* 0x00000002020d7223 */ /* 0x032fca000000000d */
[----:B------:R1:W-:Y:S07]  /*0be0*/  STG.E desc[UR4][R4.64], R13 ;  /* 0x0000000d04007986 */ /* 0x0003ee000c101904 */
[----:B------:R-:W-:Y:S05]  /*0bf0*/  @P0 BRA `(.L_x_9) ;  /* 0xfffffffc00e00947 */ /* 0x000fea000383ffff */
[----:B------:R-:W-:Y:S05]  /*0c00*/  EXIT ;  /* 0x000000000000794d */ /* 0x000fea0003800000 */
.L_x_10:
        /* <DEDUP_REMOVED lines=15> */
.L_x_12:


//--------------------- .nv.shared.reserved.0     --------------------------
	.section	.nv.shared.reserved.0,"aw",@nobits
	.weak		__nv_reservedSMEM_offset_0_alias
	.size		__nv_reservedSMEM_offset_0_alias, 0, 64
	.other		__nv_reservedSMEM_offset_0_alias,@"STO_CUDA_RESERVED_SHARED STV_DEFAULT"
__nv_reservedSMEM_offset_0_alias:
	.zero		0
	.zero		64


//--------------------- .nv.constant0._Z11euclid_distjjPKfS0_S0_Pf --------------------------
	.section	.nv.constant0._Z11euclid_distjjPKfS0_S0_Pf,"a",@progbits
	.sectionflags	@""
	.align	4
.nv.constant0._Z11euclid_distjjPKfS0_S0_Pf:
	.zero		936


//--------------------- .nv.constant0._Z14sq_euclid_normjjPKfPf --------------------------
	.section	.nv.constant0._Z14sq_euclid_normjjPKfPf,"a",@progbits
	.sectionflags	@""
	.align	4
.nv.constant0._Z14sq_euclid_normjjPKfPf:
	.zero		920


//--------------------- SYMBOLS --------------------------

	.type		.nv.reservedSmem.offset0,@object
	.size		.nv.reservedSmem.offset0,0x4
